//
// Generated by NVIDIA NVVM Compiler
//
// Compiler Build ID: CL-36424714
// Cuda compilation tools, release 13.0, V13.0.88
// Based on NVVM 20.0.0
//

.version 9.0
.target sm_100
.address_size 64

	// .globl	sgemm_nt_128x128_vec

.visible .entry sgemm_nt_128x128_vec(
	.param .u64 .ptr .align 1 sgemm_nt_128x128_vec_param_0,
	.param .u64 .ptr .align 1 sgemm_nt_128x128_vec_param_1,
	.param .u64 .ptr .align 1 sgemm_nt_128x128_vec_param_2,
	.param .f32 sgemm_nt_128x128_vec_param_3,
	.param .f32 sgemm_nt_128x128_vec_param_4,
	.param .u32 sgemm_nt_128x128_vec_param_5,
	.param .u32 sgemm_nt_128x128_vec_param_6,
	.param .u32 sgemm_nt_128x128_vec_param_7,
	.param .u32 sgemm_nt_128x128_vec_param_8,
	.param .u32 sgemm_nt_128x128_vec_param_9,
	.param .u32 sgemm_nt_128x128_vec_param_10
)
.maxntid 256
{


	ret;

}


// ===== COMPILED SASS (sm_100) =====

	.target	sm_100

	.elftype	@"ET_EXEC"


//--------------------- .note.nv.tkinfo           --------------------------
	.section	.note.nv.tkinfo,"",@"SHT_NOTE"
	.sectionflags	@"SHF_NOTE_NV_TKINFO"
	.tkinfo
        /*0018*/ 	.word	0x00000002
        /*0030*/ 	.string	""
        /*0030*/ 	.string	"ptxas"
        /*0030*/ 	.string	"Cuda compilation tools, release 13.0, V13.0.88"
        /*0030*/ 	.string	"Build cuda_13.0.r13.0/compiler.36424714_0"
        /*0030*/ 	.string	"-arch sm_100 -m 64 "



//--------------------- .note.nv.cuinfo           --------------------------
	.section	.note.nv.cuinfo,"",@"SHT_NOTE"
	.sectionflags	@"SHF_NOTE_NV_CUINFO"
        /*0018*/ 	.short	0x0002
        /*001a*/ 	.short	0x0064
        /*001c*/ 	.short	0x0082
	.zero		2


//--------------------- .nv.info                  --------------------------
	.section	.nv.info,"",@"SHT_CUDA_INFO"
	.align	4


	//----- nvinfo : EIATTR_REGCOUNT
	.align		4
        /*0000*/ 	.byte	0x04, 0x2f
        /*0002*/ 	.short	(.L_1 - .L_0)
	.align		4
.L_0:
        /*0004*/ 	.word	index@(sgemm_nt_128x128_vec)
        /*0008*/ 	.word	0x00000004


	//----- nvinfo : EIATTR_FRAME_SIZE
	.align		4
.L_1:
        /*000c*/ 	.byte	0x04, 0x11
        /*000e*/ 	.short	(.L_3 - .L_2)
	.align		4
.L_2:
        /*0010*/ 	.word	index@(sgemm_nt_128x128_vec)
        /*0014*/ 	.word	0x00000000


	//----- nvinfo : EIATTR_MIN_STACK_SIZE
	.align		4
.L_3:
        /*0018*/ 	.byte	0x04, 0x12
        /*001a*/ 	.short	(.L_5 - .L_4)
	.align		4
.L_4:
        /*001c*/ 	.word	index@(sgemm_nt_128x128_vec)
        /*0020*/ 	.word	0x00000000
.L_5:


//--------------------- .nv.compat                --------------------------
	.section	.nv.compat,"",@"SHT_CUDA_COMPAT_INFO"
	.align	4
        /*0000*/ 	.byte	0x02, 0x09, 0x00, 0x00, 0x02, 0x02, 0x01, 0x00, 0x02, 0x05, 0x05, 0x00, 0x03, 0x07, 0x01, 0x01
        /*0010*/ 	.byte	0x02, 0x03, 0x00, 0x00, 0x02, 0x06, 0x01, 0x00, 0x04, 0x0b, 0x08, 0x00, 0x09, 0x00, 0x00, 0x00
        /*0020*/ 	.byte	0x00, 0x00, 0x00, 0x00


//--------------------- .nv.info.sgemm_nt_128x128_vec --------------------------
	.section	.nv.info.sgemm_nt_128x128_vec,"",@"SHT_CUDA_INFO"
	.sectionflags	@""
	.align	4


	//----- nvinfo : EIATTR_CUDA_API_VERSION
	.align		4
        /*0000*/ 	.byte	0x04, 0x37
        /*0002*/ 	.short	(.L_7 - .L_6)
.L_6:
        /*0004*/ 	.word	0x00000082


	//----- nvinfo : EIATTR_KPARAM_INFO
	.align		4
.L_7:
        /*0008*/ 	.byte	0x04, 0x17
        /*000a*/ 	.short	(.L_9 - .L_8)
.L_8:
        /*000c*/ 	.word	0x00000000
        /*0010*/ 	.short	0x000a
        /*0012*/ 	.short	0x0034
        /*0014*/ 	.byte	0x00, 0xf0, 0x11, 0x00


	//----- nvinfo : EIATTR_KPARAM_INFO
	.align		4
.L_9:
        /*0018*/ 	.byte	0x04, 0x17
        /*001a*/ 	.short	(.L_11 - .L_10)
.L_10:
        /*001c*/ 	.word	0x00000000
        /*0020*/ 	.short	0x0009
        /*0022*/ 	.short	0x0030
        /*0024*/ 	.byte	0x00, 0xf0, 0x11, 0x00


	//----- nvinfo : EIATTR_KPARAM_INFO
	.align		4
.L_11:
        /*0028*/ 	.byte	0x04, 0x17
        /*002a*/ 	.short	(.L_13 - .L_12)
.L_12:
        /*002c*/ 	.word	0x00000000
        /*0030*/ 	.short	0x0008
        /*0032*/ 	.short	0x002c
        /*0034*/ 	.byte	0x00, 0xf0, 0x11, 0x00


	//----- nvinfo : EIATTR_KPARAM_INFO
	.align		4
.L_13:
        /*0038*/ 	.byte	0x04, 0x17
        /*003a*/ 	.short	(.L_15 - .L_14)
.L_14:
        /*003c*/ 	.word	0x00000000
        /*0040*/ 	.short	0x0007
        /*0042*/ 	.short	0x0028
        /*0044*/ 	.byte	0x00, 0xf0, 0x11, 0x00


	//----- nvinfo : EIATTR_KPARAM_INFO
	.align		4
.L_15:
        /*0048*/ 	.byte	0x04, 0x17
        /*004a*/ 	.short	(.L_17 - .L_16)
.L_16:
        /*004c*/ 	.word	0x00000000
        /*0050*/ 	.short	0x0006
        /*0052*/ 	.short	0x0024
        /*0054*/ 	.byte	0x00, 0xf0, 0x11, 0x00


	//----- nvinfo : EIATTR_KPARAM_INFO
	.align		4
.L_17:
        /*0058*/ 	.byte	0x04, 0x17
        /*005a*/ 	.short	(.L_19 - .L_18)
.L_18:
        /*005c*/ 	.word	0x00000000
        /*0060*/ 	.short	0x0005
        /*0062*/ 	.short	0x0020
        /*0064*/ 	.byte	0x00, 0xf0, 0x11, 0x00


	//----- nvinfo : EIATTR_KPARAM_INFO
	.align		4
.L_19:
        /*0068*/ 	.byte	0x04, 0x17
        /*006a*/ 	.short	(.L_21 - .L_20)
.L_20:
        /*006c*/ 	.word	0x00000000
        /*0070*/ 	.short	0x0004
        /*0072*/ 	.short	0x001c
        /*0074*/ 	.byte	0x00, 0xf0, 0x11, 0x00


	//----- nvinfo : EIATTR_KPARAM_INFO
	.align		4
.L_21:
        /*0078*/ 	.byte	0x04, 0x17
        /*007a*/ 	.short	(.L_23 - .L_22)
.L_22:
        /*007c*/ 	.word	0x00000000
        /*0080*/ 	.short	0x0003
        /*0082*/ 	.short	0x0018
        /*0084*/ 	.byte	0x00, 0xf0, 0x11, 0x00


	//----- nvinfo : EIATTR_KPARAM_INFO
	.align		4
.L_23:
        /*0088*/ 	.byte	0x04, 0x17
        /*008a*/ 	.short	(.L_25 - .L_24)
.L_24:
        /*008c*/ 	.word	0x00000000
        /*0090*/ 	.short	0x0002
        /*0092*/ 	.short	0x0010
        /*0094*/ 	.byte	0x00, 0xf5, 0x21, 0x00


	//----- nvinfo : EIATTR_KPARAM_INFO
	.align		4
.L_25:
        /*0098*/ 	.byte	0x04, 0x17
        /*009a*/ 	.short	(.L_27 - .L_26)
.L_26:
        /*009c*/ 	.word	0x00000000
        /*00a0*/ 	.short	0x0001
        /*00a2*/ 	.short	0x0008
        /*00a4*/ 	.byte	0x00, 0xf5, 0x21, 0x00


	//----- nvinfo : EIATTR_KPARAM_INFO
	.align		4
.L_27:
        /*00a8*/ 	.byte	0x04, 0x17
        /*00aa*/ 	.short	(.L_29 - .L_28)
.L_28:
        /*00ac*/ 	.word	0x00000000
        /*00b0*/ 	.short	0x0000
        /*00b2*/ 	.short	0x0000
        /*00b4*/ 	.byte	0x00, 0xf5, 0x21, 0x00


	//----- nvinfo : EIATTR_SPARSE_MMA_MASK
	.align		4
.L_29:
        /*00b8*/ 	.byte	0x03, 0x50
        /*00ba*/ 	.short	0x0000


	//----- nvinfo : EIATTR_MAXREG_COUNT
	.align		4
        /*00bc*/ 	.byte	0x03, 0x1b
        /*00be*/ 	.short	0x00ff


	//----- nvinfo : EIATTR_MERCURY_ISA_VERSION
	.align		4
        /*00c0*/ 	.byte	0x03, 0x5f
        /*00c2*/ 	.short	0x0101


	//----- nvinfo : EIATTR_VRC_CTA_INIT_COUNT
	.align		4
        /*00c4*/ 	.byte	0x02, 0x4a
	.zero		1
	.zero		1


	//----- nvinfo : EIATTR_EXIT_INSTR_OFFSETS
	.align		4
        /*00c8*/ 	.byte	0x04, 0x1c
        /*00ca*/ 	.short	(.L_31 - .L_30)


	//   ....[0]....
.L_30:
        /*00cc*/ 	.word	0x00000010


	//----- nvinfo : EIATTR_MAX_THREADS
	.align		4
.L_31:
        /*00d0*/ 	.byte	0x04, 0x05
        /*00d2*/ 	.short	(.L_33 - .L_32)
.L_32:
        /*00d4*/ 	.word	0x00000100
        /*00d8*/ 	.word	0x00000001
        /*00dc*/ 	.word	0x00000001


	//----- nvinfo : EIATTR_CBANK_PARAM_SIZE
	.align		4
.L_33:
        /*00e0*/ 	.byte	0x03, 0x19
        /*00e2*/ 	.short	0x0038


	//----- nvinfo : EIATTR_PARAM_CBANK
	.align		4
        /*00e4*/ 	.byte	0x04, 0x0a
        /*00e6*/ 	.short	(.L_35 - .L_34)
	.align		4
.L_34:
        /*00e8*/ 	.word	index@(.nv.constant0.sgemm_nt_128x128_vec)
        /*00ec*/ 	.short	0x0380
        /*00ee*/ 	.short	0x0038


	//----- nvinfo : EIATTR_SW_WAR
	.align		4
.L_35:
        /*00f0*/ 	.byte	0x04, 0x36
        /*00f2*/ 	.short	(.L_37 - .L_36)
.L_36:
        /*00f4*/ 	.word	0x00000008
.L_37:


//--------------------- .nv.callgraph             --------------------------
	.section	.nv.callgraph,"",@"SHT_CUDA_CALLGRAPH"
	.align	4
	.sectionentsize	8
	.align		4
        /*0000*/ 	.word	0x00000000
	.align		4
        /*0004*/ 	.word	0xffffffff
	.align		4
        /*0008*/ 	.word	0x00000000
	.align		4
        /*000c*/ 	.word	0xfffffffe
	.align		4
        /*0010*/ 	.word	0x00000000
	.align		4
        /*0014*/ 	.word	0xfffffffd
	.align		4
        /*0018*/ 	.word	0x00000000
	.align		4
        /*001c*/ 	.word	0xfffffffc


//--------------------- .text.sgemm_nt_128x128_vec --------------------------
	.section	.text.sgemm_nt_128x128_vec,"ax",@progbits
	.align	128
        .global         sgemm_nt_128x128_vec
        .type           sgemm_nt_128x128_vec,@function
        .size           sgemm_nt_128x128_vec,(.L_x_1 - sgemm_nt_128x128_vec)
        .other          sgemm_nt_128x128_vec,@"STO_CUDA_ENTRY STV_DEFAULT"
sgemm_nt_128x128_vec:
.text.sgemm_nt_128x128_vec:
[----:B------:R-:W-:Y:S01]  /*0000*/  LDC R1, c[0x0][0x37c] ;  /* 0x0000df00ff017b82 */ /* 0x000fe20000000800 */
[----:B------:R-:W-:Y:S05]  /*0010*/  EXIT ;  /* 0x000000000000794d */ /* 0x000fea0003800000 */
.L_x_0:
[----:B------:R-:W-:-:S00]  /*0020*/  BRA `(.L_x_0) ;  /* 0xfffffffc00fc7947 */ /* 0x000fc0000383ffff */
[----:B------:R-:W-:-:S00]  /*0030*/  NOP ;  /* 0x0000000000007918 */ /* 0x000fc00000000000 */
        /* <DEDUP_REMOVED lines=12> */
.L_x_1:


//--------------------- .nv.shared.reserved.0     --------------------------
	.section	.nv.shared.reserved.0,"aw",@nobits
	.weak		__nv_reservedSMEM_offset_0_alias
	.size		__nv_reservedSMEM_offset_0_alias, 0, 64
	.other		__nv_reservedSMEM_offset_0_alias,@"STO_CUDA_RESERVED_SHARED STV_DEFAULT"
__nv_reservedSMEM_offset_0_alias:
	.zero		0
	.zero		64


//--------------------- .nv.constant0.sgemm_nt_128x128_vec --------------------------
	.section	.nv.constant0.sgemm_nt_128x128_vec,"a",@progbits
	.sectionflags	@""
	.align	4
.nv.constant0.sgemm_nt_128x128_vec:
	.zero		952


//--------------------- SYMBOLS --------------------------

	.type		.nv.reservedSmem.offset0,@object
	.size		.nv.reservedSmem.offset0,0x4
